	.headerflags	@"EF_CUDA_TEXMODE_UNIFIED EF_CUDA_64BIT_ADDRESS EF_CUDA_ACCELERATORS EF_CUDA_SM90 EF_CUDA_VIRTUAL_SM(EF_CUDA_SM90)"
	.elftype	@"ET_EXEC"


//--------------------- .nv.info                  --------------------------
	.section	.nv.info,"",@"SHT_CUDA_INFO"
	.align	4


	//----- nvinfo : EIATTR_REGCOUNT
	.align		4
        /*0000*/ 	.byte	0x04, 0x2f
        /*0002*/ 	.short	(.L_3 - .L_2)
	.align		4
.L_2:
        /*0004*/ 	.word	index@(triton_poi_fused__native_batch_norm_legit_no_training_add_relu_11)
        /*0008*/ 	.word	0x00000020


	//----- nvinfo : EIATTR_MIN_STACK_SIZE
	.align		4
.L_3:
        /*000c*/ 	.byte	0x04, 0x12
        /*000e*/ 	.short	(.L_5 - .L_4)
	.align		4
.L_4:
        /*0010*/ 	.word	index@(triton_poi_fused__native_batch_norm_legit_no_training_add_relu_11)
        /*0014*/ 	.word	0x00000000


	//----- nvinfo : EIATTR_FRAME_SIZE
	.align		4
.L_5:
        /*0018*/ 	.byte	0x04, 0x11
        /*001a*/ 	.short	(.L_7 - .L_6)
	.align		4
.L_6:
        /*001c*/ 	.word	index@(triton_poi_fused__native_batch_norm_legit_no_training_add_relu_11)
        /*0020*/ 	.word	0x00000000


	//----- nvinfo : EIATTR_MIN_STACK_SIZE
	.align		4
.L_7:
        /*0024*/ 	.byte	0x04, 0x12
        /*0026*/ 	.short	(.L_9 - .L_8)
	.align		4
.L_8:
        /*0028*/ 	.word	index@(triton_poi_fused__native_batch_norm_legit_no_training_add_relu_11)
        /*002c*/ 	.word	0x00000000
.L_9:


//--------------------- .nv.info.triton_poi_fused__native_batch_norm_legit_no_training_add_relu_11 --------------------------
	.section	.nv.info.triton_poi_fused__native_batch_norm_legit_no_training_add_relu_11,"",@"SHT_CUDA_INFO"
	.sectionflags	@""
	.align	4


	//----- nvinfo : EIATTR_CUDA_API_VERSION
	.align		4
        /*0000*/ 	.byte	0x04, 0x37
        /*0002*/ 	.short	(.L_11 - .L_10)
.L_10:
        /*0004*/ 	.word	0x0000007c


	//----- nvinfo : EIATTR_KPARAM_INFO
	.align		4
.L_11:
        /*0008*/ 	.byte	0x04, 0x17
        /*000a*/ 	.short	(.L_13 - .L_12)
.L_12:
        /*000c*/ 	.word	0x00000000
        /*0010*/ 	.short	0x000b
        /*0012*/ 	.short	0x0058
        /*0014*/ 	.byte	0x00, 0xf0, 0x11, 0x00


	//----- nvinfo : EIATTR_KPARAM_INFO
	.align		4
.L_13:
        /*0018*/ 	.byte	0x04, 0x17
        /*001a*/ 	.short	(.L_15 - .L_14)
.L_14:
        /*001c*/ 	.word	0x00000000
        /*0020*/ 	.short	0x000a
        /*0022*/ 	.short	0x0050
        /*0024*/ 	.byte	0x00, 0xf4, 0x21, 0x00


	//----- nvinfo : EIATTR_KPARAM_INFO
	.align		4
.L_15:
        /*0028*/ 	.byte	0x04, 0x17
        /*002a*/ 	.short	(.L_17 - .L_16)
.L_16:
        /*002c*/ 	.word	0x00000000
        /*0030*/ 	.short	0x0009
        /*0032*/ 	.short	0x0048
        /*0034*/ 	.byte	0x00, 0xf4, 0x21, 0x00


	//----- nvinfo : EIATTR_KPARAM_INFO
	.align		4
.L_17:
        /*0038*/ 	.byte	0x04, 0x17
        /*003a*/ 	.short	(.L_19 - .L_18)
.L_18:
        /*003c*/ 	.word	0x00000000
        /*0040*/ 	.short	0x0008
        /*0042*/ 	.short	0x0040
        /*0044*/ 	.byte	0x00, 0xf4, 0x21, 0x00


	//----- nvinfo : EIATTR_KPARAM_INFO
	.align		4
.L_19:
        /*0048*/ 	.byte	0x04, 0x17
        /*004a*/ 	.short	(.L_21 - .L_20)
.L_20:
        /*004c*/ 	.word	0x00000000
        /*0050*/ 	.short	0x0007
        /*0052*/ 	.short	0x0038
        /*0054*/ 	.byte	0x00, 0xf4, 0x21, 0x00


	//----- nvinfo : EIATTR_KPARAM_INFO
	.align		4
.L_21:
        /*0058*/ 	.byte	0x04, 0x17
        /*005a*/ 	.short	(.L_23 - .L_22)
.L_22:
        /*005c*/ 	.word	0x00000000
        /*0060*/ 	.short	0x0006
        /*0062*/ 	.short	0x0030
        /*0064*/ 	.byte	0x00, 0xf4, 0x21, 0x00


	//----- nvinfo : EIATTR_KPARAM_INFO
	.align		4
.L_23:
        /*0068*/ 	.byte	0x04, 0x17
        /*006a*/ 	.short	(.L_25 - .L_24)
.L_24:
        /*006c*/ 	.word	0x00000000
        /*0070*/ 	.short	0x0005
        /*0072*/ 	.short	0x0028
        /*0074*/ 	.byte	0x00, 0xf4, 0x21, 0x00


	//----- nvinfo : EIATTR_KPARAM_INFO
	.align		4
.L_25:
        /*0078*/ 	.byte	0x04, 0x17
        /*007a*/ 	.short	(.L_27 - .L_26)
.L_26:
        /*007c*/ 	.word	0x00000000
        /*0080*/ 	.short	0x0004
        /*0082*/ 	.short	0x0020
        /*0084*/ 	.byte	0x00, 0xf4, 0x21, 0x00


	//----- nvinfo : EIATTR_KPARAM_INFO
	.align		4
.L_27:
        /*0088*/ 	.byte	0x04, 0x17
        /*008a*/ 	.short	(.L_29 - .L_28)
.L_28:
        /*008c*/ 	.word	0x00000000
        /*0090*/ 	.short	0x0003
        /*0092*/ 	.short	0x0018
        /*0094*/ 	.byte	0x00, 0xf4, 0x21, 0x00


	//----- nvinfo : EIATTR_KPARAM_INFO
	.align		4
.L_29:
        /*0098*/ 	.byte	0x04, 0x17
        /*009a*/ 	.short	(.L_31 - .L_30)
.L_30:
        /*009c*/ 	.word	0x00000000
        /*00a0*/ 	.short	0x0002
        /*00a2*/ 	.short	0x0010
        /*00a4*/ 	.byte	0x00, 0xf4, 0x21, 0x00


	//----- nvinfo : EIATTR_KPARAM_INFO
	.align		4
.L_31:
        /*00a8*/ 	.byte	0x04, 0x17
        /*00aa*/ 	.short	(.L_33 - .L_32)
.L_32:
        /*00ac*/ 	.word	0x00000000
        /*00b0*/ 	.short	0x0001
        /*00b2*/ 	.short	0x0008
        /*00b4*/ 	.byte	0x00, 0xf4, 0x21, 0x00


	//----- nvinfo : EIATTR_KPARAM_INFO
	.align		4
.L_33:
        /*00b8*/ 	.byte	0x04, 0x17
        /*00ba*/ 	.short	(.L_35 - .L_34)
.L_34:
        /*00bc*/ 	.word	0x00000000
        /*00c0*/ 	.short	0x0000
        /*00c2*/ 	.short	0x0000
        /*00c4*/ 	.byte	0x00, 0xf4, 0x21, 0x00


	//----- nvinfo : EIATTR_SPARSE_MMA_MASK
	.align		4
.L_35:
        /*00c8*/ 	.byte	0x03, 0x50
        /*00ca*/ 	.short	0x0000


	//----- nvinfo : EIATTR_MAXREG_COUNT
	.align		4
        /*00cc*/ 	.byte	0x03, 0x1b
        /*00ce*/ 	.short	0x00ff


	//----- nvinfo : EIATTR_EXIT_INSTR_OFFSETS
	.align		4
        /*00d0*/ 	.byte	0x04, 0x1c
        /*00d2*/ 	.short	(.L_37 - .L_36)


	//   ....[0]....
.L_36:
        /*00d4*/ 	.word	0x00000ba0


	//----- nvinfo : EIATTR_REQNTID
	.align		4
.L_37:
        /*00d8*/ 	.byte	0x04, 0x10
        /*00da*/ 	.short	(.L_39 - .L_38)
.L_38:
        /*00dc*/ 	.word	0x00000080
        /*00e0*/ 	.word	0x00000001
        /*00e4*/ 	.word	0x00000001


	//----- nvinfo : EIATTR_CBANK_PARAM_SIZE
	.align		4
.L_39:
        /*00e8*/ 	.byte	0x03, 0x19
        /*00ea*/ 	.short	0x005c


	//----- nvinfo : EIATTR_PARAM_CBANK
	.align		4
        /*00ec*/ 	.byte	0x04, 0x0a
        /*00ee*/ 	.short	(.L_41 - .L_40)
	.align		4
.L_40:
        /*00f0*/ 	.word	index@(.nv.constant0.triton_poi_fused__native_batch_norm_legit_no_training_add_relu_11)
        /*00f4*/ 	.short	0x0210
        /*00f6*/ 	.short	0x005c


	//----- nvinfo : EIATTR_SW_WAR
	.align		4
.L_41:
        /*00f8*/ 	.byte	0x04, 0x36
        /*00fa*/ 	.short	(.L_43 - .L_42)
.L_42:
        /*00fc*/ 	.word	0x00000008
.L_43:


//--------------------- .nv.callgraph             --------------------------
	.section	.nv.callgraph,"",@"SHT_CUDA_CALLGRAPH"
	.align	4
	.sectionentsize	8
	.align		4
        /*0000*/ 	.word	0x00000000
	.align		4
        /*0004*/ 	.word	0xffffffff
	.align		4
        /*0008*/ 	.word	0x00000000
	.align		4
        /*000c*/ 	.word	0xfffffffe
	.align		4
        /*0010*/ 	.word	0x00000000
	.align		4
        /*0014*/ 	.word	0xfffffffd
	.align		4
        /*0018*/ 	.word	0x00000000
	.align		4
        /*001c*/ 	.word	0xfffffffc


//--------------------- .nv.constant4             --------------------------
	.section	.nv.constant4,"a",@progbits
	.align	8
	.align		8
.nv.constant4:
        /*0000*/ 	.dword	_$_str
	.align		8
        /*0008*/ 	.dword	_$_str_$_2


//--------------------- .text.triton_poi_fused__native_batch_norm_legit_no_training_add_relu_11 --------------------------
	.section	.text.triton_poi_fused__native_batch_norm_legit_no_training_add_relu_11,"ax",@progbits
	.align	128
        .global         triton_poi_fused__native_batch_norm_legit_no_training_add_relu_11
        .type           triton_poi_fused__native_batch_norm_legit_no_training_add_relu_11,@function
        .size           triton_poi_fused__native_batch_norm_legit_no_training_add_relu_11,(.L_x_1 - triton_poi_fused__native_batch_norm_legit_no_training_add_relu_11)
        .other          triton_poi_fused__native_batch_norm_legit_no_training_add_relu_11,@"STO_CUDA_ENTRY STV_DEFAULT"
triton_poi_fused__native_batch_norm_legit_no_training_add_relu_11:
.text.triton_poi_fused__native_batch_norm_legit_no_training_add_relu_11:
[----:B------:R-:W-:Y:S01]  /*0000*/  LDC R1, c[0x0][0x28] ;  /* 0x00000a00ff017b82 */ /* 0x000fe20000000800 */
[----:B------:R-:W1:Y:S01]  /*0010*/  S2R R0, SR_TID.X ;  /* 0x0000000000007919 */ /* 0x000e620000002100 */
[----:B------:R-:W-:-:S06]  /*0020*/  ULDC.64 UR4, c[0x0][0x208] ;  /* 0x0000820000047ab9 */ /* 0x000fcc0000000a00 */
[----:B------:R-:W2:Y:S01]  /*0030*/  LDC.64 R8, c[0x0][0x220] ;  /* 0x00008800ff087b82 */ /* 0x000ea20000000a00 */
[----:B------:R-:W3:Y:S07]  /*0040*/  S2R R3, SR_CTAID.X ;  /* 0x0000000000037919 */ /* 0x000eee0000002500 */
[----:B------:R-:W4:Y:S08]  /*0050*/  LDC.64 R28, c[0x0][0x218] ;  /* 0x00008600ff1c7b82 */ /* 0x000f300000000a00 */
[----:B------:R-:W5:Y:S08]  /*0060*/  LDC.64 R18, c[0x0][0x230] ;  /* 0x00008c00ff127b82 */ /* 0x000f700000000a00 */
[----:B------:R-:W2:Y:S01]  /*0070*/  LDC.64 R26, c[0x0][0x238] ;  /* 0x00008e00ff1a7b82 */ /* 0x000ea20000000a00 */
[----:B-1----:R-:W-:-:S02]  /*0080*/  SHF.L.U32 R0, R0, 0x2, RZ ;  /* 0x0000000200007819 */ /* 0x002fc400000006ff */
[----:B---3--:R-:W-:Y:S02]  /*0090*/  SHF.R.S32.HI R5, RZ, 0x15, R3 ;  /* 0x00000015ff057819 */ /* 0x008fe40000011403 */
[----:B------:R-:W-:Y:S02]  /*00a0*/  LOP3.LUT R0, R0, 0x1fc, RZ, 0xc0, !PT ;  /* 0x000001fc00007812 */ /* 0x000fe400078ec0ff */
[----:B------:R-:W-:Y:S02]  /*00b0*/  SGXT R5, R5, 0x1 ;  /* 0x000000010505781a */ /* 0x000fe40000000200 */
[----:B------:R-:W-:Y:S02]  /*00c0*/  LEA R4, R3, R0, 0xa ;  /* 0x0000000003047211 */ /* 0x000fe400078e50ff */
[----:B------:R-:W1:Y:S02]  /*00d0*/  LDC.64 R2, c[0x0][0x228] ;  /* 0x00008a00ff027b82 */ /* 0x000e640000000a00 */
[----:B------:R-:W-:-:S04]  /*00e0*/  LEA.HI R5, R5, R4, RZ, 0x8 ;  /* 0x0000000405057211 */ /* 0x000fc800078f40ff */
[--C-:B------:R-:W-:Y:S02]  /*00f0*/  SHF.R.S32.HI R21, RZ, 0x8, R5.reuse ;  /* 0x00000008ff157819 */ /* 0x100fe40000011405 */
[----:B------:R-:W-:Y:S02]  /*0100*/  SHF.R.S32.HI R0, RZ, 0x1f, R5 ;  /* 0x0000001fff007819 */ /* 0x000fe40000011405 */
[----:B------:R-:W-:Y:S02]  /*0110*/  IADD3 R5, R5, 0x200, RZ ;  /* 0x0000020005057810 */ /* 0x000fe40007ffe0ff */
[----:B------:R-:W-:Y:S02]  /*0120*/  LEA.HI R0, R0, R21, RZ, 0xa ;  /* 0x0000001500007211 */ /* 0x000fe400078f50ff */
[--C-:B------:R-:W-:Y:S02]  /*0130*/  SHF.R.S32.HI R23, RZ, 0x8, R5.reuse ;  /* 0x00000008ff177819 */ /* 0x100fe40000011405 */
[----:B------:R-:W-:-:S02]  /*0140*/  SHF.R.S32.HI R6, RZ, 0x1f, R5 ;  /* 0x0000001fff067819 */ /* 0x000fc40000011405 */
[----:B------:R-:W-:Y:S02]  /*0150*/  LOP3.LUT R0, R0, 0xfffffc00, RZ, 0xc0, !PT ;  /* 0xfffffc0000007812 */ /* 0x000fe400078ec0ff */
[----:B------:R-:W-:Y:S02]  /*0160*/  LEA.HI R6, R6, R23, RZ, 0xa ;  /* 0x0000001706067211 */ /* 0x000fe400078f50ff */
[----:B------:R-:W-:Y:S02]  /*0170*/  IADD3 R21, R21, -R0, RZ ;  /* 0x8000000015157210 */ /* 0x000fe40007ffe0ff */
[----:B------:R-:W-:-:S03]  /*0180*/  LOP3.LUT R6, R6, 0xfffffc00, RZ, 0xc0, !PT ;  /* 0xfffffc0006067812 */ /* 0x000fc600078ec0ff */
[----:B-1----:R-:W-:Y:S01]  /*0190*/  IMAD.WIDE R10, R21, 0x4, R2 ;  /* 0x00000004150a7825 */ /* 0x002fe200078e0202 */
[----:B------:R-:W-:-:S04]  /*01a0*/  IADD3 R23, R23, -R6, RZ ;  /* 0x8000000617177210 */ /* 0x000fc80007ffe0ff */
[----:B------:R1:W3:Y:S01]  /*01b0*/  LDG.E.EL R5, desc[UR4][R10.64] ;  /* 0x000000040a057981 */ /* 0x0002e2000c2e1900 */
[----:B------:R-:W-:Y:S02]  /*01c0*/  IMAD.WIDE R6, R23, 0x4, R2 ;  /* 0x0000000417067825 */ /* 0x000fe400078e0202 */
[----:B------:R-:W1:Y:S04]  /*01d0*/  LDC.64 R2, c[0x0][0x250] ;  /* 0x00009400ff027b82 */ /* 0x000e680000000a00 */
[----:B------:R-:W3:Y:S01]  /*01e0*/  LDG.E.EL R7, desc[UR4][R6.64] ;  /* 0x0000000406077981 */ /* 0x000ee2000c2e1900 */
[----:B-1----:R-:W-:-:S06]  /*01f0*/  IMAD.WIDE R16, R21, 0x4, R2 ;  /* 0x0000000415107825 */ /* 0x002fcc00078e0202 */
[----:B------:R-:W3:Y:S01]  /*0200*/  LDG.E.EL R16, desc[UR4][R16.64] ;  /* 0x0000000410107981 */ /* 0x000ee2000c2e1900 */
[----:B--2---:R-:W-:-:S04]  /*0210*/  IMAD.WIDE R12, R21, 0x4, R8 ;  /* 0x00000004150c7825 */ /* 0x004fc800078e0208 */
[----:B----4-:R-:W-:Y:S01]  /*0220*/  IMAD.WIDE R28, R4, 0x4, R28 ;  /* 0x00000004041c7825 */ /* 0x010fe200078e021c */
[----:B------:R-:W2:Y:S03]  /*0230*/  LDG.E.EL R0, desc[UR4][R12.64] ;  /* 0x000000040c007981 */ /* 0x000ea6000c2e1900 */
[----:B-----5:R-:W-:-:S04]  /*0240*/  IMAD.WIDE R24, R21, 0x4, R18 ;  /* 0x0000000415187825 */ /* 0x020fc800078e0212 */
[----:B0-----:R-:W-:Y:S02]  /*0250*/  IMAD.WIDE R10, R21, 0x4, R26 ;  /* 0x00000004150a7825 */ /* 0x001fe400078e021a */
[----:B------:R0:W4:Y:S04]  /*0260*/  LDG.E.EL R25, desc[UR4][R24.64] ;  /* 0x0000000418197981 */ /* 0x000128000c2e1900 */
[----:B------:R-:W2:Y:S01]  /*0270*/  LDG.E.128 R12, desc[UR4][R28.64] ;  /* 0x000000041c0c7981 */ /* 0x000ea2000c1e1d00 */
[----:B------:R-:W-:-:S03]  /*0280*/  IMAD.WIDE R8, R23, 0x4, R8 ;  /* 0x0000000417087825 */ /* 0x000fc600078e0208 */
[----:B------:R-:W4:Y:S04]  /*0290*/  LDG.E.EL R6, desc[UR4][R10.64] ;  /* 0x000000040a067981 */ /* 0x000f28000c2e1900 */
[----:B------:R-:W5:Y:S04]  /*02a0*/  LDG.E.EL R17, desc[UR4][R8.64] ;  /* 0x0000000408117981 */ /* 0x000f68000c2e1900 */
[----:B------:R1:W5:Y:S01]  /*02b0*/  LDG.E.128 R8, desc[UR4][R28.64+0x800] ;  /* 0x000800041c087981 */ /* 0x000362000c1e1d00 */
[----:B------:R-:W-:-:S04]  /*02c0*/  IMAD.WIDE R18, R23, 0x4, R18 ;  /* 0x0000000417127825 */ /* 0x000fc800078e0212 */
[----:B------:R-:W-:Y:S02]  /*02d0*/  IMAD.WIDE R26, R23, 0x4, R26 ;  /* 0x00000004171a7825 */ /* 0x000fe400078e021a */
[----:B------:R-:W5:Y:S04]  /*02e0*/  LDG.E.EL R19, desc[UR4][R18.64] ;  /* 0x0000000412137981 */ /* 0x000f68000c2e1900 */
[----:B------:R0:W5:Y:S01]  /*02f0*/  LDG.E.EL R20, desc[UR4][R26.64] ;  /* 0x000000041a147981 */ /* 0x000162000c2e1900 */
[----:B---3--:R-:W-:Y:S01]  /*0300*/  FADD R5, R5, 9.9999997473787516356e-06 ;  /* 0x3727c5ac05057421 */ /* 0x008fe20000000000 */
[----:B------:R-:W-:-:S04]  /*0310*/  FADD R7, R7, 9.9999997473787516356e-06 ;  /* 0x3727c5ac07077421 */ /* 0x000fc80000000000 */
[----:B0-----:R-:W0:Y:S08]  /*0320*/  MUFU.SQRT R24, R7 ;  /* 0x0000000700187308 */ /* 0x001e300000002000 */
[----:B------:R-:W3:Y:S01]  /*0330*/  MUFU.SQRT R22, R5 ;  /* 0x0000000500167308 */ /* 0x000ee20000002000 */
[C---:B0-----:R-:W-:Y:S02]  /*0340*/  FSETP.GT.AND P1, PT, R24.reuse, 8.50705917302346158658e+37, PT ;  /* 0x7e8000001800780b */ /* 0x041fe40003f24000 */
[----:B------:R-:W-:-:S02]  /*0350*/  FSETP.GEU.AND P3, PT, R24, 1.175494350822287508e-38, PT ;  /* 0x008000001800780b */ /* 0x000fc40003f6e000 */
[C---:B---3--:R-:W-:Y:S02]  /*0360*/  FSETP.GT.AND P0, PT, R22.reuse, 8.50705917302346158658e+37, PT ;  /* 0x7e8000001600780b */ /* 0x048fe40003f04000 */
[----:B------:R-:W-:-:S07]  /*0370*/  FSETP.GEU.AND P2, PT, R22, 1.175494350822287508e-38, PT ;  /* 0x008000001600780b */ /* 0x000fce0003f4e000 */
[----:B------:R-:W-:Y:S01]  /*0380*/  @P1 FMUL R24, R24, 0.25 ;  /* 0x3e80000018181820 */ /* 0x000fe20000400000 */
[----:B------:R-:W-:-:S03]  /*0390*/  HFMA2.MMA R5, -RZ, RZ, 1.625, 0 ;  /* 0x3e800000ff057435 */ /* 0x000fc600000001ff */
[----:B------:R-:W-:Y:S01]  /*03a0*/  @!P3 FMUL R24, R24, 16777216 ;  /* 0x4b8000001818b820 */ /* 0x000fe20000400000 */
[----:B------:R-:W-:Y:S01]  /*03b0*/  @P0 FMUL R22, R22, 0.25 ;  /* 0x3e80000016160820 */ /* 0x000fe20000400000 */
[----:B-1----:R-:W-:-:S04]  /*03c0*/  FADD R28, R16, 9.9999997473787516356e-06 ;  /* 0x3727c5ac101c7421 */ /* 0x002fc80000000000 */
[----:B------:R-:W0:Y:S01]  /*03d0*/  MUFU.RCP R24, R24 ;  /* 0x0000001800187308 */ /* 0x000e220000001000 */
[----:B------:R-:W-:Y:S01]  /*03e0*/  @!P2 FMUL R22, R22, 16777216 ;  /* 0x4b8000001616a820 */ /* 0x000fe20000400000 */
[----:B------:R-:W-:-:S06]  /*03f0*/  FSEL R27, R5, 1, P1 ;  /* 0x3f800000051b7808 */ /* 0x000fcc0000800000 */
[----:B------:R-:W1:Y:S01]  /*0400*/  MUFU.RCP R18, R22 ;  /* 0x0000001600127308 */ /* 0x000e620000001000 */
[----:B------:R-:W-:-:S07]  /*0410*/  @!P3 FMUL R27, R27, 16777216 ;  /* 0x4b8000001b1bb820 */ /* 0x000fce0000400000 */
[----:B------:R-:W3:Y:S01]  /*0420*/  MUFU.SQRT R22, R28 ;  /* 0x0000001c00167308 */ /* 0x000ee20000002000 */
[----:B------:R-:W-:Y:S01]  /*0430*/  FSEL R7, R5, 1, P0 ;  /* 0x3f80000005077808 */ /* 0x000fe20000000000 */
[----:B0-----:R-:W-:Y:S01]  /*0440*/  FMUL R16, R24, R27 ;  /* 0x0000001b18107220 */ /* 0x001fe20000400000 */
[----:B------:R-:W-:-:S04]  /*0450*/  IMAD.WIDE R26, R23, 0x4, R2 ;  /* 0x00000004171a7825 */ /* 0x000fc800078e0202 */
[----:B------:R-:W-:Y:S01]  /*0460*/  @!P2 FMUL R7, R7, 16777216 ;  /* 0x4b8000000707a820 */ /* 0x000fe20000400000 */
[----:B------:R0:W5:Y:S01]  /*0470*/  LDG.E.EL R2, desc[UR4][R26.64] ;  /* 0x000000041a027981 */ /* 0x000162000c2e1900 */
[--C-:B--2---:R-:W-:Y:S02]  /*0480*/  FADD R12, R12, -R0.reuse ;  /* 0x800000000c0c7221 */ /* 0x104fe40000000000 */
[----:B-1----:R-:W-:Y:S01]  /*0490*/  FMUL R7, R18, R7 ;  /* 0x0000000712077220 */ /* 0x002fe20000400000 */
[C---:B---3--:R-:W-:Y:S02]  /*04a0*/  FSETP.GT.AND P0, PT, R22.reuse, 8.50705917302346158658e+37, PT ;  /* 0x7e8000001600780b */ /* 0x048fe40003f04000 */
[----:B------:R-:W-:Y:S01]  /*04b0*/  FSETP.GEU.AND P1, PT, R22, 1.175494350822287508e-38, PT ;  /* 0x008000001600780b */ /* 0x000fe20003f2e000 */
[--C-:B------:R-:W-:Y:S01]  /*04c0*/  FADD R18, R13, -R0.reuse ;  /* 0x800000000d127221 */ /* 0x100fe20000000000 */
[--C-:B------:R-:W-:Y:S01]  /*04d0*/  FADD R14, R14, -R0.reuse ;  /* 0x800000000e0e7221 */ /* 0x100fe20000000000 */
[----:B------:R-:W-:Y:S01]  /*04e0*/  FADD R0, R15, -R0 ;  /* 0x800000000f007221 */ /* 0x000fe20000000000 */
[C---:B------:R-:W-:Y:S01]  /*04f0*/  FMUL R12, R7.reuse, R12 ;  /* 0x0000000c070c7220 */ /* 0x040fe20000400000 */
[C---:B------:R-:W-:Y:S01]  /*0500*/  FMUL R3, R7.reuse, R18 ;  /* 0x0000001207037220 */ /* 0x040fe20000400000 */
[C---:B------:R-:W-:Y:S01]  /*0510*/  FMUL R13, R7.reuse, R14 ;  /* 0x0000000e070d7220 */ /* 0x040fe20000400000 */
[----:B------:R-:W-:Y:S01]  /*0520*/  FMUL R29, R7, R0 ;  /* 0x00000000071d7220 */ /* 0x000fe20000400000 */
[----:B------:R-:W1:Y:S01]  /*0530*/  LDC.64 R14, c[0x0][0x248] ;  /* 0x00009200ff0e7b82 */ /* 0x000e620000000a00 */
[----:B----4-:R-:W-:-:S02]  /*0540*/  FFMA R0, R25, R3, R6 ;  /* 0x0000000319007223 */ /* 0x010fc40000000006 */
[----:B------:R-:W-:Y:S01]  /*0550*/  @P0 FMUL R22, R22, 0.25 ;  /* 0x3e80000016160820 */ /* 0x000fe20000400000 */
[C-C-:B------:R-:W-:Y:S01]  /*0560*/  FFMA R7, R25.reuse, R12, R6.reuse ;  /* 0x0000000c19077223 */ /* 0x140fe20000000006 */
[C-C-:B------:R-:W-:Y:S01]  /*0570*/  FFMA R3, R25.reuse, R13, R6.reuse ;  /* 0x0000000d19037223 */ /* 0x140fe20000000006 */
[----:B------:R-:W-:Y:S01]  /*0580*/  FFMA R6, R25, R29, R6 ;  /* 0x0000001d19067223 */ /* 0x000fe20000000006 */
[--C-:B-----5:R-:W-:Y:S01]  /*0590*/  FADD R25, R10, -R17.reuse ;  /* 0x800000110a197221 */ /* 0x120fe20000000000 */
[----:B------:R-:W2:Y:S01]  /*05a0*/  LDC.64 R12, c[0x0][0x258] ;  /* 0x00009600ff0c7b82 */ /* 0x000ea20000000a00 */
[----:B------:R-:W-:Y:S01]  /*05b0*/  @!P1 FMUL R22, R22, 16777216 ;  /* 0x4b80000016169820 */ /* 0x000fe20000400000 */
[--C-:B------:R-:W-:Y:S01]  /*05c0*/  FADD R18, R11, -R17.reuse ;  /* 0x800000110b127221 */ /* 0x100fe20000000000 */
[--C-:B0-----:R-:W-:Y:S01]  /*05d0*/  FADD R27, R8, -R17.reuse ;  /* 0x80000011081b7221 */ /* 0x101fe20000000000 */
[----:B------:R-:W-:-:S04]  /*05e0*/  FADD R29, R9, -R17 ;  /* 0x80000011091d7221 */ /* 0x000fc80000000000 */
[----:B------:R-:W0:Y:S01]  /*05f0*/  LDC.64 R10, c[0x0][0x240] ;  /* 0x00009000ff0a7b82 */ /* 0x000e220000000a00 */
[----:B------:R-:W3:Y:S07]  /*0600*/  MUFU.RCP R22, R22 ;  /* 0x0000001600167308 */ /* 0x000eee0000001000 */
[----:B------:R-:W4:Y:S01]  /*0610*/  LDC.64 R8, c[0x0][0x260] ;  /* 0x00009800ff087b82 */ /* 0x000f220000000a00 */
[C---:B------:R-:W-:Y:S01]  /*0620*/  FMUL R17, R16.reuse, R29 ;  /* 0x0000001d10117220 */ /* 0x040fe20000400000 */
[C---:B------:R-:W-:Y:S01]  /*0630*/  FMUL R29, R16.reuse, R25 ;  /* 0x00000019101d7220 */ /* 0x040fe20000400000 */
[----:B------:R-:W-:Y:S01]  /*0640*/  FSEL R25, R5, 1, P0 ;  /* 0x3f80000005197808 */ /* 0x000fe20000000000 */
[C---:B------:R-:W-:Y:S01]  /*0650*/  FMUL R27, R16.reuse, R27 ;  /* 0x0000001b101b7220 */ /* 0x040fe20000400000 */
[----:B------:R-:W-:Y:S01]  /*0660*/  FMUL R24, R16, R18 ;  /* 0x0000001210187220 */ /* 0x000fe20000400000 */
[----:B------:R-:W-:-:S02]  /*0670*/  FFMA R17, R19, R17, R20 ;  /* 0x0000001113117223 */ /* 0x000fc40000000014 */
[----:B------:R-:W-:Y:S01]  /*0680*/  @!P1 FMUL R25, R25, 16777216 ;  /* 0x4b80000019199820 */ /* 0x000fe20000400000 */
[C-C-:B------:R-:W-:Y:S01]  /*0690*/  FFMA R16, R19.reuse, R27, R20.reuse ;  /* 0x0000001b13107223 */ /* 0x140fe20000000014 */
[----:B------:R-:W-:Y:S01]  /*06a0*/  FFMA R18, R19, R29, R20 ;  /* 0x0000001d13127223 */ /* 0x000fe20000000014 */
[----:B-1----:R-:W-:-:S04]  /*06b0*/  IMAD.WIDE R26, R21, 0x4, R14 ;  /* 0x00000004151a7825 */ /* 0x002fc800078e020e */
[----:B------:R-:W-:Y:S01]  /*06c0*/  FFMA R20, R19, R24, R20 ;  /* 0x0000001813147223 */ /* 0x000fe20000000014 */
[----:B---3--:R-:W-:Y:S01]  /*06d0*/  FMUL R19, R22, R25 ;  /* 0x0000001916137220 */ /* 0x008fe20000400000 */
[----:B------:R-:W-:Y:S01]  /*06e0*/  IMAD.WIDE R24, R23, 0x4, R14 ;  /* 0x0000000417187825 */ /* 0x000fe200078e020e */
[----:B------:R0:W3:Y:S03]  /*06f0*/  LDG.E.EL R22, desc[UR4][R26.64] ;  /* 0x000000041a167981 */ /* 0x0000e6000c2e1900 */
[C---:B--2---:R-:W-:Y:S02]  /*0700*/  IMAD.WIDE R14, R21.reuse, 0x4, R12 ;  /* 0x00000004150e7825 */ /* 0x044fe400078e020c */
[----:B------:R-:W2:Y:S02]  /*0710*/  LDG.E.EL R24, desc[UR4][R24.64] ;  /* 0x0000000418187981 */ /* 0x000ea4000c2e1900 */
[----:B----4-:R-:W-:-:S02]  /*0720*/  IMAD.WIDE R28, R21, 0x4, R8 ;  /* 0x00000004151c7825 */ /* 0x010fc400078e0208 */
[----:B------:R1:W4:Y:S02]  /*0730*/  LDG.E.EL R21, desc[UR4][R14.64] ;  /* 0x000000040e157981 */ /* 0x000324000c2e1900 */
[----:B0-----:R-:W-:Y:S02]  /*0740*/  IMAD.WIDE R26, R4, 0x4, R10 ;  /* 0x00000004041a7825 */ /* 0x001fe400078e020a */
[----:B------:R-:W4:Y:S02]  /*0750*/  LDG.E.EL R28, desc[UR4][R28.64] ;  /* 0x000000041c1c7981 */ /* 0x000f24000c2e1900 */
[C---:B-1----:R-:W-:Y:S02]  /*0760*/  IMAD.WIDE R14, R23.reuse, 0x4, R8 ;  /* 0x00000004170e7825 */ /* 0x042fe400078e0208 */
[----:B------:R-:W3:Y:S02]  /*0770*/  LDG.E.128 R8, desc[UR4][R26.64] ;  /* 0x000000041a087981 */ /* 0x000ee4000c1e1d00 */
[----:B------:R-:W-:-:S02]  /*0780*/  IMAD.WIDE R12, R23, 0x4, R12 ;  /* 0x00000004170c7825 */ /* 0x000fc400078e020c */
[----:B------:R-:W5:Y:S04]  /*0790*/  LDG.E.EL R25, desc[UR4][R14.64] ;  /* 0x000000040e197981 */ /* 0x000f68000c2e1900 */
[----:B------:R2:W5:Y:S04]  /*07a0*/  LDG.E.EL R23, desc[UR4][R12.64] ;  /* 0x000000040c177981 */ /* 0x000568000c2e1900 */
[----:B------:R-:W2:Y:S01]  /*07b0*/  LDG.E.128 R12, desc[UR4][R26.64+0x800] ;  /* 0x000800041a0c7981 */ /* 0x000ea2000c1e1d00 */
[----:B------:R-:W-:-:S06]  /*07c0*/  FADD R2, R2, 9.9999997473787516356e-06 ;  /* 0x3727c5ac02027421 */ /* 0x000fcc0000000000 */
[----:B------:R-:W0:Y:S02]  /*07d0*/  MUFU.SQRT R2, R2 ;  /* 0x0000000200027308 */ /* 0x000e240000002000 */
[C---:B0-----:R-:W-:Y:S02]  /*07e0*/  FSETP.GT.AND P0, PT, R2.reuse, 8.50705917302346158658e+37, PT ;  /* 0x7e8000000200780b */ /* 0x041fe40003f04000 */
[----:B------:R-:W-:-:S11]  /*07f0*/  FSETP.GEU.AND P1, PT, R2, 1.175494350822287508e-38, PT ;  /* 0x008000000200780b */ /* 0x000fd60003f2e000 */
[----:B------:R-:W-:-:S04]  /*0800*/  @P0 FMUL R2, R2, 0.25 ;  /* 0x3e80000002020820 */ /* 0x000fc80000400000 */
[----:B------:R-:W-:-:S06]  /*0810*/  @!P1 FMUL R2, R2, 16777216 ;  /* 0x4b80000002029820 */ /* 0x000fcc0000400000 */
[----:B------:R-:W0:Y:S01]  /*0820*/  MUFU.RCP R2, R2 ;  /* 0x0000000200027308 */ /* 0x000e220000001000 */
[----:B------:R-:W-:-:S05]  /*0830*/  FSEL R5, R5, 1, P0 ;  /* 0x3f80000005057808 */ /* 0x000fca0000000000 */
[----:B------:R-:W-:-:S04]  /*0840*/  @!P1 FMUL R5, R5, 16777216 ;  /* 0x4b80000005059820 */ /* 0x000fc80000400000 */
[----:B0-----:R-:W-:Y:S01]  /*0850*/  FMUL R5, R2, R5 ;  /* 0x0000000502057220 */ /* 0x001fe20000400000 */
[--C-:B---3--:R-:W-:Y:S01]  /*0860*/  FADD R10, R10, -R22.reuse ;  /* 0x800000160a0a7221 */ /* 0x108fe20000000000 */
[--C-:B------:R-:W-:Y:S01]  /*0870*/  FADD R8, R8, -R22.reuse ;  /* 0x8000001608087221 */ /* 0x100fe20000000000 */
[--C-:B------:R-:W-:Y:S01]  /*0880*/  FADD R9, R9, -R22.reuse ;  /* 0x8000001609097221 */ /* 0x100fe20000000000 */
[----:B------:R-:W-:Y:S01]  /*0890*/  FADD R22, R11, -R22 ;  /* 0x800000160b167221 */ /* 0x000fe20000000000 */
[C---:B------:R-:W-:Y:S02]  /*08a0*/  FMUL R11, R19.reuse, R10 ;  /* 0x0000000a130b7220 */ /* 0x040fe40000400000 */
[----:B------:R-:W-:Y:S02]  /*08b0*/  FMUL R9, R19, R9 ;  /* 0x0000000913097220 */ /* 0x000fe40000400000 */
[C-C-:B----4-:R-:W-:Y:S02]  /*08c0*/  FFMA R10, R21.reuse, R11, R28.reuse ;  /* 0x0000000b150a7223 */ /* 0x150fe4000000001c */
[----:B------:R-:W-:-:S03]  /*08d0*/  FFMA R9, R21, R9, R28 ;  /* 0x0000000915097223 */ /* 0x000fc6000000001c */
[----:B------:R-:W-:Y:S01]  /*08e0*/  FSETP.GEU.AND P4, PT, R3, -R10, PT ;  /* 0x8000000a0300720b */ /* 0x000fe20003f8e000 */
[----:B------:R-:W-:Y:S02]  /*08f0*/  FADD R10, R10, R3 ;  /* 0x000000030a0a7221 */ /* 0x000fe40000000000 */
[----:B------:R-:W0:Y:S01]  /*0900*/  LDC.64 R2, c[0x0][0x210] ;  /* 0x00008400ff027b82 */ /* 0x000e220000000a00 */
[C---:B------:R-:W-:Y:S01]  /*0910*/  FMUL R8, R19.reuse, R8 ;  /* 0x0000000813087220 */ /* 0x040fe20000400000 */
[----:B------:R-:W-:Y:S01]  /*0920*/  FSETP.GEU.AND P5, PT, R0, -R9, PT ;  /* 0x800000090000720b */ /* 0x000fe20003fae000 */
[----:B------:R-:W-:Y:S01]  /*0930*/  FMUL R19, R19, R22 ;  /* 0x0000001613137220 */ /* 0x000fe20000400000 */
[----:B------:R-:W-:Y:S01]  /*0940*/  FADD R9, R9, R0 ;  /* 0x0000000009097221 */ /* 0x000fe20000000000 */
[--C-:B--2---:R-:W-:Y:S01]  /*0950*/  FADD R12, R12, -R24.reuse ;  /* 0x800000180c0c7221 */ /* 0x104fe20000000000 */
[--C-:B------:R-:W-:Y:S01]  /*0960*/  FADD R22, R15, -R24.reuse ;  /* 0x800000180f167221 */ /* 0x100fe20000000000 */
[----:B------:R-:W-:Y:S01]  /*0970*/  FADD R0, R13, -R24 ;  /* 0x800000180d007221 */ /* 0x000fe20000000000 */
[----:B------:R-:W-:Y:S01]  /*0980*/  FFMA R8, R21, R8, R28 ;  /* 0x0000000815087223 */ /* 0x000fe2000000001c */
[----:B------:R-:W-:Y:S01]  /*0990*/  FADD R14, R14, -R24 ;  /* 0x800000180e0e7221 */ /* 0x000fe20000000000 */
[C---:B------:R-:W-:Y:S01]  /*09a0*/  FMUL R12, R5.reuse, R12 ;  /* 0x0000000c050c7220 */ /* 0x040fe20000400000 */
[C---:B------:R-:W-:Y:S01]  /*09b0*/  FMUL R22, R5.reuse, R22 ;  /* 0x0000001605167220 */ /* 0x040fe20000400000 */
[C---:B------:R-:W-:Y:S01]  /*09c0*/  FMUL R0, R5.reuse, R0 ;  /* 0x0000000005007220 */ /* 0x040fe20000400000 */
[----:B------:R-:W-:Y:S01]  /*09d0*/  FMUL R14, R5, R14 ;  /* 0x0000000e050e7220 */ /* 0x000fe20000400000 */
[----:B------:R-:W-:Y:S01]  /*09e0*/  FSETP.GEU.AND P6, PT, R7, -R8, PT ;  /* 0x800000080700720b */ /* 0x000fe20003fce000 */
[----:B------:R-:W-:Y:S01]  /*09f0*/  FADD R8, R8, R7 ;  /* 0x0000000708087221 */ /* 0x000fe20000000000 */
[C-C-:B-----5:R-:W-:Y:S01]  /*0a00*/  FFMA R7, R23.reuse, R22, R25.reuse ;  /* 0x0000001617077223 */ /* 0x160fe20000000019 */
[C-C-:B------:R-:W-:Y:S01]  /*0a10*/  FFMA R5, R23.reuse, R12, R25.reuse ;  /* 0x0000000c17057223 */ /* 0x140fe20000000019 */
[C-C-:B------:R-:W-:Y:S01]  /*0a20*/  FFMA R0, R23.reuse, R0, R25.reuse ;  /* 0x0000000017007223 */ /* 0x140fe20000000019 */
[----:B------:R-:W-:Y:S01]  /*0a30*/  FFMA R23, R23, R14, R25 ;  /* 0x0000000e17177223 */ /* 0x000fe20000000019 */
[----:B------:R-:W-:Y:S01]  /*0a40*/  FFMA R21, R21, R19, R28 ;  /* 0x0000001315157223 */ /* 0x000fe2000000001c */
[----:B------:R-:W-:-:S02]  /*0a50*/  FSEL R8, R8, RZ, P6 ;  /* 0x000000ff08087208 */ /* 0x000fc40003000000 */
[----:B------:R-:W-:Y:S01]  /*0a60*/  FSETP.GEU.AND P1, PT, R16, -R5, PT ;  /* 0x800000051000720b */ /* 0x000fe20003f2e000 */
[----:B------:R-:W-:Y:S01]  /*0a70*/  FADD R5, R5, R16 ;  /* 0x0000001005057221 */ /* 0x000fe20000000000 */
[----:B------:R-:W-:Y:S01]  /*0a80*/  FSETP.GEU.AND P2, PT, R20, -R7, PT ;  /* 0x800000071400720b */ /* 0x000fe20003f4e000 */
[----:B------:R-:W-:Y:S01]  /*0a90*/  FADD R11, R21, R6 ;  /* 0x00000006150b7221 */ /* 0x000fe20000000000 */
[----:B------:R-:W-:Y:S01]  /*0aa0*/  FSETP.GEU.AND P0, PT, R17, -R0, PT ;  /* 0x800000001100720b */ /* 0x000fe20003f0e000 */
[----:B------:R-:W-:Y:S01]  /*0ab0*/  FADD R7, R7, R20 ;  /* 0x0000001407077221 */ /* 0x000fe20000000000 */
[----:B------:R-:W-:Y:S01]  /*0ac0*/  FSETP.GEU.AND P6, PT, R18, -R23, PT ;  /* 0x800000171200720b */ /* 0x000fe20003fce000 */
[----:B------:R-:W-:Y:S01]  /*0ad0*/  FADD R0, R0, R17 ;  /* 0x0000001100007221 */ /* 0x000fe20000000000 */
[----:B------:R-:W-:Y:S01]  /*0ae0*/  FADD R18, R23, R18 ;  /* 0x0000001217127221 */ /* 0x000fe20000000000 */
[----:B------:R-:W-:Y:S01]  /*0af0*/  FSETP.GEU.AND P3, PT, R6, -R21, PT ;  /* 0x800000150600720b */ /* 0x000fe20003f6e000 */
[----:B0-----:R-:W-:Y:S01]  /*0b00*/  IMAD.WIDE R2, R4, 0x4, R2 ;  /* 0x0000000404027825 */ /* 0x001fe200078e0202 */
[----:B------:R-:W-:-:S02]  /*0b10*/  FSEL R4, R5, RZ, P1 ;  /* 0x000000ff05047208 */ /* 0x000fc40000800000 */
[----:B------:R-:W-:Y:S02]  /*0b20*/  FSEL R9, R9, RZ, P5 ;  /* 0x000000ff09097208 */ /* 0x000fe40002800000 */
[----:B------:R-:W-:Y:S02]  /*0b30*/  FSEL R10, R10, RZ, P4 ;  /* 0x000000ff0a0a7208 */ /* 0x000fe40002000000 */
[----:B------:R-:W-:Y:S02]  /*0b40*/  FSEL R11, R11, RZ, P3 ;  /* 0x000000ff0b0b7208 */ /* 0x000fe40001800000 */
[----:B------:R-:W-:Y:S02]  /*0b50*/  FSEL R7, R7, RZ, P2 ;  /* 0x000000ff07077208 */ /* 0x000fe40001000000 */
[----:B------:R-:W-:Y:S02]  /*0b60*/  FSEL R5, R0, RZ, P0 ;  /* 0x000000ff00057208 */ /* 0x000fe40000000000 */
[----:B------:R-:W-:Y:S01]  /*0b70*/  FSEL R6, R18, RZ, P6 ;  /* 0x000000ff12067208 */ /* 0x000fe20003000000 */
[----:B------:R-:W-:Y:S04]  /*0b80*/  STG.E.128 desc[UR4][R2.64], R8 ;  /* 0x0000000802007986 */ /* 0x000fe8000c101d04 */
[----:B------:R-:W-:Y:S01]  /*0b90*/  STG.E.128 desc[UR4][R2.64+0x800], R4 ;  /* 0x0008000402007986 */ /* 0x000fe2000c101d04 */
[----:B------:R-:W-:Y:S05]  /*0ba0*/  EXIT ;  /* 0x000000000000794d */ /* 0x000fea0003800000 */
.L_x_0:
[----:B------:R-:W-:-:S00]  /*0bb0*/  BRA `(.L_x_0) ;  /* 0xfffffffc00fc7947 */ /* 0x000fc0000383ffff */
[----:B------:R-:W-:-:S00]  /*0bc0*/  NOP ;  /* 0x0000000000007918 */ /* 0x000fc00000000000 */
        /* <DEDUP_REMOVED lines=11> */
.L_x_1:


//--------------------- .nv.global.init           --------------------------
	.section	.nv.global.init,"aw",@progbits
.nv.global.init:
	.type		_$_str,@object
	.size		_$_str,(_$_str_$_2 - _$_str)
_$_str:
        /*0000*/ 	.byte	0x5f, 0x5f, 0x43, 0x55, 0x44, 0x41, 0x5f, 0x46, 0x54, 0x5a, 0x00
	.type		_$_str_$_2,@object
	.size		_$_str_$_2,(.L_1 - _$_str_$_2)
_$_str_$_2:
        /*000b*/ 	.byte	0x5f, 0x5f, 0x43, 0x55, 0x44, 0x41, 0x5f, 0x50, 0x52, 0x45, 0x43, 0x5f, 0x53, 0x51, 0x52, 0x54
        /*001b*/ 	.byte	0x00
.L_1:


//--------------------- .nv.constant0.triton_poi_fused__native_batch_norm_legit_no_training_add_relu_11 --------------------------
	.section	.nv.constant0.triton_poi_fused__native_batch_norm_legit_no_training_add_relu_11,"a",@progbits
	.sectionflags	@""
	.align	4
.nv.constant0.triton_poi_fused__native_batch_norm_legit_no_training_add_relu_11:
	.zero		620
